//
// Generated by NVIDIA NVVM Compiler
//
// Compiler Build ID: CL-36424714
// Cuda compilation tools, release 13.0, V13.0.88
// Based on NVVM 20.0.0
//

.version 9.0
.target sm_100
.address_size 64

	// .globl	_Z16build_mask_tablePciPPi
.extern .func  (.param .b32 func_retval0) vprintf
(
	.param .b64 vprintf_param_0,
	.param .b64 vprintf_param_1
)
;
.global .align 1 .b8 $str[5] = {116, 111, 111, 111};
.global .align 1 .b8 $str$1[48] = {37, 100, 116, 104, 32, 98, 108, 111, 99, 107, 32, 37, 100, 116, 104, 32, 116, 104, 114, 101, 97, 100, 32, 99, 111, 109, 112, 97, 114, 105, 110, 103, 32, 119, 105, 116, 104, 32, 114, 101, 115, 117, 108, 116, 32, 37, 100};

.visible .entry _Z16build_mask_tablePciPPi(
	.param .u64 .ptr .align 1 _Z16build_mask_tablePciPPi_param_0,
	.param .u32 _Z16build_mask_tablePciPPi_param_1,
	.param .u64 .ptr .align 1 _Z16build_mask_tablePciPPi_param_2
)
{
	.local .align 8 .b8 	__local_depot0[16];
	.reg .b64 	%SP;
	.reg .b64 	%SPL;
	.reg .pred 	%p<6>;
	.reg .b32 	%r<12>;
	.reg .b64 	%rd<18>;

	mov.u64 	%SPL, __local_depot0;
	cvta.local.u64 	%SP, %SPL;
	ld.param.u64 	%rd1, [_Z16build_mask_tablePciPPi_param_0];
	ld.param.u32 	%r3, [_Z16build_mask_tablePciPPi_param_1];
	ld.param.u64 	%rd2, [_Z16build_mask_tablePciPPi_param_2];
	mov.u64 	%rd3, $str;
	cvta.global.u64 	%rd4, %rd3;
	{ // callseq 0, 0
	.param .b64 param0;
	st.param.b64 	[param0], %rd4;
	.param .b64 param1;
	st.param.b64 	[param1], 0;
	.param .b32 retval0;
	call.uni (retval0), 
	vprintf, 
	(
	param0, 
	param1
	);
	ld.param.b32 	%r4, [retval0];
	} // callseq 0
	mov.u32 	%r1, %ctaid.x;
	mov.u32 	%r2, %tid.x;
	setp.gt.u32 	%p1, %r1, 255;
	setp.ge.s32 	%p2, %r2, %r3;
	or.pred  	%p3, %p1, %p2;
	@%p3 bra 	$L__BB0_2;
	add.u64 	%rd5, %SP, 0;
	add.u64 	%rd6, %SPL, 0;
	cvta.to.global.u64 	%rd7, %rd1;
	cvta.to.global.u64 	%rd8, %rd2;
	cvt.u64.u32 	%rd9, %r2;
	add.s64 	%rd10, %rd7, %rd9;
	ld.global.s8 	%r6, [%rd10];
	setp.ne.s32 	%p4, %r1, %r6;
	selp.u32 	%r7, 1, 0, %p4;
	st.local.v2.u32 	[%rd6], {%r1, %r2};
	st.local.u32 	[%rd6+8], %r7;
	mov.u64 	%rd11, $str$1;
	cvta.global.u64 	%rd12, %rd11;
	{ // callseq 1, 0
	.param .b64 param0;
	st.param.b64 	[param0], %rd12;
	.param .b64 param1;
	st.param.b64 	[param1], %rd5;
	.param .b32 retval0;
	call.uni (retval0), 
	vprintf, 
	(
	param0, 
	param1
	);
	ld.param.b32 	%r8, [retval0];
	} // callseq 1
	ld.global.s8 	%r10, [%rd10];
	setp.ne.s32 	%p5, %r1, %r10;
	selp.u32 	%r11, 1, 0, %p5;
	mul.wide.u32 	%rd13, %r1, 8;
	add.s64 	%rd14, %rd8, %rd13;
	ld.global.u64 	%rd15, [%rd14];
	mul.wide.u32 	%rd16, %r2, 4;
	add.s64 	%rd17, %rd15, %rd16;
	st.u32 	[%rd17], %r11;
$L__BB0_2:
	ret;

}


// ===== COMPILED SASS (sm_100) =====

	.target	sm_100

	.elftype	@"ET_EXEC"


//--------------------- .note.nv.tkinfo           --------------------------
	.section	.note.nv.tkinfo,"",@"SHT_NOTE"
	.sectionflags	@"SHF_NOTE_NV_TKINFO"
	.tkinfo
        /*0018*/ 	.word	0x00000002
        /*0030*/ 	.string	""
        /*0030*/ 	.string	"ptxas"
        /*0030*/ 	.string	"Cuda compilation tools, release 13.0, V13.0.88"
        /*0030*/ 	.string	"Build cuda_13.0.r13.0/compiler.36424714_0"
        /*0030*/ 	.string	"-arch sm_100 -m 64 "



//--------------------- .note.nv.cuinfo           --------------------------
	.section	.note.nv.cuinfo,"",@"SHT_NOTE"
	.sectionflags	@"SHF_NOTE_NV_CUINFO"
        /*0018*/ 	.short	0x0002
        /*001a*/ 	.short	0x0064
        /*001c*/ 	.short	0x0082
	.zero		2


//--------------------- .nv.info                  --------------------------
	.section	.nv.info,"",@"SHT_CUDA_INFO"
	.align	4


	//----- nvinfo : EIATTR_REGCOUNT
	.align		4
        /*0000*/ 	.byte	0x04, 0x2f
        /*0002*/ 	.short	(.L_3 - .L_2)
	.align		4
.L_2:
        /*0004*/ 	.word	index@(_Z16build_mask_tablePciPPi)
        /*0008*/ 	.word	0x0000001c


	//----- nvinfo : EIATTR_FRAME_SIZE
	.align		4
.L_3:
        /*000c*/ 	.byte	0x04, 0x11
        /*000e*/ 	.short	(.L_5 - .L_4)
	.align		4
.L_4:
        /*0010*/ 	.word	index@(_Z16build_mask_tablePciPPi)
        /*0014*/ 	.word	0x00000010


	//----- nvinfo : EIATTR_MIN_STACK_SIZE
	.align		4
.L_5:
        /*0018*/ 	.byte	0x04, 0x12
        /*001a*/ 	.short	(.L_7 - .L_6)
	.align		4
.L_6:
        /*001c*/ 	.word	index@(_Z16build_mask_tablePciPPi)
        /*0020*/ 	.word	0x00000010
.L_7:


//--------------------- .nv.compat                --------------------------
	.section	.nv.compat,"",@"SHT_CUDA_COMPAT_INFO"
	.align	4
        /*0000*/ 	.byte	0x02, 0x09, 0x00, 0x00, 0x02, 0x02, 0x01, 0x00, 0x02, 0x05, 0x05, 0x00, 0x03, 0x07, 0x01, 0x01
        /*0010*/ 	.byte	0x02, 0x03, 0x00, 0x00, 0x02, 0x06, 0x01, 0x00, 0x04, 0x0b, 0x08, 0x00, 0x09, 0x00, 0x00, 0x00
        /*0020*/ 	.byte	0x00, 0x00, 0x00, 0x00


//--------------------- .nv.info._Z16build_mask_tablePciPPi --------------------------
	.section	.nv.info._Z16build_mask_tablePciPPi,"",@"SHT_CUDA_INFO"
	.sectionflags	@""
	.align	4


	//----- nvinfo : EIATTR_CUDA_API_VERSION
	.align		4
        /*0000*/ 	.byte	0x04, 0x37
        /*0002*/ 	.short	(.L_9 - .L_8)
.L_8:
        /*0004*/ 	.word	0x00000082


	//----- nvinfo : EIATTR_KPARAM_INFO
	.align		4
.L_9:
        /*0008*/ 	.byte	0x04, 0x17
        /*000a*/ 	.short	(.L_11 - .L_10)
.L_10:
        /*000c*/ 	.word	0x00000000
        /*0010*/ 	.short	0x0002
        /*0012*/ 	.short	0x0010
        /*0014*/ 	.byte	0x00, 0xf5, 0x21, 0x00


	//----- nvinfo : EIATTR_KPARAM_INFO
	.align		4
.L_11:
        /*0018*/ 	.byte	0x04, 0x17
        /*001a*/ 	.short	(.L_13 - .L_12)
.L_12:
        /*001c*/ 	.word	0x00000000
        /*0020*/ 	.short	0x0001
        /*0022*/ 	.short	0x0008
        /*0024*/ 	.byte	0x00, 0xf0, 0x11, 0x00


	//----- nvinfo : EIATTR_KPARAM_INFO
	.align		4
.L_13:
        /*0028*/ 	.byte	0x04, 0x17
        /*002a*/ 	.short	(.L_15 - .L_14)
.L_14:
        /*002c*/ 	.word	0x00000000
        /*0030*/ 	.short	0x0000
        /*0032*/ 	.short	0x0000
        /*0034*/ 	.byte	0x00, 0xf5, 0x21, 0x00


	//----- nvinfo : EIATTR_SPARSE_MMA_MASK
	.align		4
.L_15:
        /*0038*/ 	.byte	0x03, 0x50
        /*003a*/ 	.short	0x0000


	//----- nvinfo : EIATTR_MAXREG_COUNT
	.align		4
        /*003c*/ 	.byte	0x03, 0x1b
        /*003e*/ 	.short	0x00ff


	//----- nvinfo : EIATTR_EXTERNS
	.align		4
        /*0040*/ 	.byte	0x04, 0x0f
        /*0042*/ 	.short	(.L_17 - .L_16)


	//   ....[0]....
	.align		4
.L_16:
        /*0044*/ 	.word	index@(vprintf)


	//----- nvinfo : EIATTR_MERCURY_ISA_VERSION
	.align		4
.L_17:
        /*0048*/ 	.byte	0x03, 0x5f
        /*004a*/ 	.short	0x0101


	//----- nvinfo : EIATTR_VRC_CTA_INIT_COUNT
	.align		4
        /*004c*/ 	.byte	0x02, 0x4a
	.zero		1
	.zero		1


	//----- nvinfo : EIATTR_SYSCALL_OFFSETS
	.align		4
        /*0050*/ 	.byte	0x04, 0x46
        /*0052*/ 	.short	(.L_19 - .L_18)


	//   ....[0]....
.L_18:
        /*0054*/ 	.word	0x000000d0


	//   ....[1]....
        /*0058*/ 	.word	0x00000260


	//----- nvinfo : EIATTR_EXIT_INSTR_OFFSETS
	.align		4
.L_19:
        /*005c*/ 	.byte	0x04, 0x1c
        /*005e*/ 	.short	(.L_21 - .L_20)


	//   ....[0]....
.L_20:
        /*0060*/ 	.word	0x00000130


	//   ....[1]....
        /*0064*/ 	.word	0x00000330


	//----- nvinfo : EIATTR_CRS_STACK_SIZE
	.align		4
.L_21:
        /*0068*/ 	.byte	0x04, 0x1e
        /*006a*/ 	.short	(.L_23 - .L_22)
.L_22:
        /*006c*/ 	.word	0x00000000


	//----- nvinfo : EIATTR_CBANK_PARAM_SIZE
	.align		4
.L_23:
        /*0070*/ 	.byte	0x03, 0x19
        /*0072*/ 	.short	0x0018


	//----- nvinfo : EIATTR_PARAM_CBANK
	.align		4
        /*0074*/ 	.byte	0x04, 0x0a
        /*0076*/ 	.short	(.L_25 - .L_24)
	.align		4
.L_24:
        /*0078*/ 	.word	index@(.nv.constant0._Z16build_mask_tablePciPPi)
        /*007c*/ 	.short	0x0380
        /*007e*/ 	.short	0x0018


	//----- nvinfo : EIATTR_SW_WAR
	.align		4
.L_25:
        /*0080*/ 	.byte	0x04, 0x36
        /*0082*/ 	.short	(.L_27 - .L_26)
.L_26:
        /*0084*/ 	.word	0x00000008
.L_27:


//--------------------- .nv.callgraph             --------------------------
	.section	.nv.callgraph,"",@"SHT_CUDA_CALLGRAPH"
	.align	4
	.sectionentsize	8
	.align		4
        /*0000*/ 	.word	0x00000000
	.align		4
        /*0004*/ 	.word	0xffffffff
	.align		4
        /*0008*/ 	.word	index@(_Z16build_mask_tablePciPPi)
	.align		4
        /*000c*/ 	.word	index@(vprintf)
	.align		4
        /*0010*/ 	.word	0x00000000
	.align		4
        /*0014*/ 	.word	0xfffffffe
	.align		4
        /*0018*/ 	.word	0x00000000
	.align		4
        /*001c*/ 	.word	0xfffffffd
	.align		4
        /*0020*/ 	.word	0x00000000
	.align		4
        /*0024*/ 	.word	0xfffffffc


//--------------------- .nv.constant4             --------------------------
	.section	.nv.constant4,"a",@progbits
	.align	8
	.align		8
.nv.constant4:
        /*0000*/ 	.dword	vprintf
	.align		8
        /*0008*/ 	.dword	$str
	.align		8
        /*0010*/ 	.dword	$str$1


//--------------------- .text._Z16build_mask_tablePciPPi --------------------------
	.section	.text._Z16build_mask_tablePciPPi,"ax",@progbits
	.align	128
        .global         _Z16build_mask_tablePciPPi
        .type           _Z16build_mask_tablePciPPi,@function
        .size           _Z16build_mask_tablePciPPi,(.L_x_3 - _Z16build_mask_tablePciPPi)
        .other          _Z16build_mask_tablePciPPi,@"STO_CUDA_ENTRY STV_DEFAULT"
_Z16build_mask_tablePciPPi:
.text._Z16build_mask_tablePciPPi:
[----:B------:R-:W0:Y:S01]  /*0000*/  LDC R1, c[0x0][0x37c] ;  /* 0x0000df00ff017b82 */ /* 0x000e220000000800 */
[----:B------:R-:W-:Y:S01]  /*0010*/  MOV R25, 0x0 ;  /* 0x0000000000197802 */ /* 0x000fe20000000f00 */
[----:B------:R-:W1:Y:S01]  /*0020*/  LDCU UR4, c[0x0][0x2f8] ;  /* 0x00005f00ff0477ac */ /* 0x000e620008000800 */
[----:B0-----:R-:W-:Y:S01]  /*0030*/  VIADD R1, R1, 0xfffffff0 ;  /* 0xfffffff001017836 */ /* 0x001fe20000000000 */
[----:B------:R-:W-:-:S04]  /*0040*/  CS2R R6, SRZ ;  /* 0x0000000000067805 */ /* 0x000fc8000001ff00 */
[----:B------:R0:W2:Y:S01]  /*0050*/  LDC.64 R8, c[0x4][R25] ;  /* 0x0100000019087b82 */ /* 0x0000a20000000a00 */
[----:B------:R-:W3:Y:S01]  /*0060*/  LDCU.64 UR6, c[0x4][0x8] ;  /* 0x01000100ff0677ac */ /* 0x000ee20008000a00 */
[----:B------:R-:W4:Y:S01]  /*0070*/  LDCU UR5, c[0x0][0x2fc] ;  /* 0x00005f80ff0577ac */ /* 0x000f220008000800 */
[----:B-1----:R-:W-:Y:S01]  /*0080*/  IADD3 R2, P0, PT, R1, UR4, RZ ;  /* 0x0000000401027c10 */ /* 0x002fe2000ff1e0ff */
[----:B---3--:R-:W-:Y:S02]  /*0090*/  IMAD.U32 R4, RZ, RZ, UR6 ;  /* 0x00000006ff047e24 */ /* 0x008fe4000f8e00ff */
[----:B------:R-:W-:Y:S02]  /*00a0*/  IMAD.U32 R5, RZ, RZ, UR7 ;  /* 0x00000007ff057e24 */ /* 0x000fe4000f8e00ff */
[----:B0---4-:R-:W-:-:S08]  /*00b0*/  IMAD.X R24, RZ, RZ, UR5, P0 ;  /* 0x00000005ff187e24 */ /* 0x011fd000080e06ff */
[----:B------:R-:W-:-:S07]  /*00c0*/  LEPC R20, `(.L_x_0) ;  /* 0x000000001014794e */ /* 0x000fce0000000000 */
[----:B--2---:R-:W-:Y:S05]  /*00d0*/  CALL.ABS.NOINC R8 ;  /* 0x0000000008007343 */ /* 0x004fea0003c00000 */
.L_x_0:
[----:B------:R-:W0:Y:S01]  /*00e0*/  S2R R23, SR_TID.X ;  /* 0x0000000000177919 */ /* 0x000e220000002100 */
[----:B------:R-:W0:Y:S01]  /*00f0*/  LDCU UR4, c[0x0][0x388] ;  /* 0x00007100ff0477ac */ /* 0x000e220008000800 */
[----:B------:R-:W1:Y:S01]  /*0100*/  S2R R22, SR_CTAID.X ;  /* 0x0000000000167919 */ /* 0x000e620000002500 */
[----:B0-----:R-:W-:-:S04]  /*0110*/  ISETP.GE.AND P0, PT, R23, UR4, PT ;  /* 0x0000000417007c0c */ /* 0x001fc8000bf06270 */
[----:B-1----:R-:W-:-:S13]  /*0120*/  ISETP.GT.U32.OR P0, PT, R22, 0xff, P0 ;  /* 0x000000ff1600780c */ /* 0x002fda0000704470 */
[----:B------:R-:W-:Y:S05]  /*0130*/  @P0 EXIT ;  /* 0x000000000000094d */ /* 0x000fea0003800000 */
[----:B------:R-:W0:Y:S01]  /*0140*/  LDC.64 R16, c[0x0][0x358] ;  /* 0x0000d600ff107b82 */ /* 0x000e220000000a00 */
[----:B------:R-:W1:Y:S02]  /*0150*/  LDCU.64 UR4, c[0x0][0x380] ;  /* 0x00007000ff0477ac */ /* 0x000e640008000a00 */
[----:B-1----:R-:W-:Y:S02]  /*0160*/  IADD3 R18, P0, PT, R23, UR4, RZ ;  /* 0x0000000417127c10 */ /* 0x002fe4000ff1e0ff */
[----:B0-----:R-:W-:-:S03]  /*0170*/  R2UR UR6, R16 ;  /* 0x00000000100672ca */ /* 0x001fc600000e0000 */
[----:B------:R-:W-:Y:S01]  /*0180*/  IMAD.X R19, RZ, RZ, UR5, P0 ;  /* 0x00000005ff137e24 */ /* 0x000fe200080e06ff */
[----:B------:R-:W-:Y:S01]  /*0190*/  R2UR UR7, R17 ;  /* 0x00000000110772ca */ /* 0x000fe200000e0000 */
[----:B------:R0:W-:Y:S01]  /*01a0*/  STL.64 [R1], R22 ;  /* 0x0000001601007387 */ /* 0x0001e20000100a00 */
[----:B------:R0:W1:Y:S01]  /*01b0*/  LDC.64 R8, c[0x4][R25] ;  /* 0x0100000019087b82 */ /* 0x0000620000000a00 */
[----:B------:R-:W2:Y:S10]  /*01c0*/  LDCU.64 UR4, c[0x4][0x10] ;  /* 0x01000200ff0477ac */ /* 0x000eb40008000a00 */
[----:B------:R-:W3:Y:S01]  /*01d0*/  LDG.E.S8 R3, desc[UR6][R18.64] ;  /* 0x0000000612037981 */ /* 0x000ee2000c1e1300 */
[----:B------:R-:W-:-:S02]  /*01e0*/  IMAD.MOV.U32 R6, RZ, RZ, R2 ;  /* 0x000000ffff067224 */ /* 0x000fc400078e0002 */
[----:B------:R-:W-:Y:S02]  /*01f0*/  IMAD.MOV.U32 R7, RZ, RZ, R24 ;  /* 0x000000ffff077224 */ /* 0x000fe400078e0018 */
[----:B--2---:R-:W-:Y:S02]  /*0200*/  IMAD.U32 R4, RZ, RZ, UR4 ;  /* 0x00000004ff047e24 */ /* 0x004fe4000f8e00ff */
[----:B------:R-:W-:Y:S01]  /*0210*/  IMAD.U32 R5, RZ, RZ, UR5 ;  /* 0x00000005ff057e24 */ /* 0x000fe2000f8e00ff */
[----:B---3--:R-:W-:-:S04]  /*0220*/  ISETP.NE.AND P0, PT, R22, R3, PT ;  /* 0x000000031600720c */ /* 0x008fc80003f05270 */
[----:B------:R-:W-:-:S05]  /*0230*/  SEL R0, RZ, 0x1, !P0 ;  /* 0x00000001ff007807 */ /* 0x000fca0004000000 */
[----:B-1----:R0:W-:Y:S04]  /*0240*/  STL [R1+0x8], R0 ;  /* 0x0000080001007387 */ /* 0x0021e80000100800 */
[----:B------:R-:W-:-:S07]  /*0250*/  LEPC R20, `(.L_x_1) ;  /* 0x000000001014794e */ /* 0x000fce0000000000 */
[----:B0-----:R-:W-:Y:S05]  /*0260*/  CALL.ABS.NOINC R8 ;  /* 0x0000000008007343 */ /* 0x001fea0003c00000 */
.L_x_1:
[----:B------:R-:W0:Y:S01]  /*0270*/  LDC.64 R2, c[0x0][0x390] ;  /* 0x0000e400ff027b82 */ /* 0x000e220000000a00 */
[C---:B------:R-:W-:Y:S02]  /*0280*/  R2UR UR4, R16.reuse ;  /* 0x00000000100472ca */ /* 0x040fe400000e0000 */
[C---:B------:R-:W-:Y:S02]  /*0290*/  R2UR UR5, R17.reuse ;  /* 0x00000000110572ca */ /* 0x040fe400000e0000 */
[----:B------:R-:W-:Y:S02]  /*02a0*/  R2UR UR6, R16 ;  /* 0x00000000100672ca */ /* 0x000fe400000e0000 */
[----:B------:R-:W-:-:S09]  /*02b0*/  R2UR UR7, R17 ;  /* 0x00000000110772ca */ /* 0x000fd200000e0000 */
[----:B------:R-:W2:Y:S01]  /*02c0*/  LDG.E.S8 R19, desc[UR4][R18.64] ;  /* 0x0000000412137981 */ /* 0x000ea2000c1e1300 */
[----:B0-----:R-:W-:-:S06]  /*02d0*/  IMAD.WIDE.U32 R2, R22, 0x8, R2 ;  /* 0x0000000816027825 */ /* 0x001fcc00078e0002 */
[----:B------:R-:W3:Y:S01]  /*02e0*/  LDG.E.64 R2, desc[UR6][R2.64] ;  /* 0x0000000602027981 */ /* 0x000ee2000c1e1b00 */
[----:B--2---:R-:W-:-:S04]  /*02f0*/  ISETP.NE.AND P0, PT, R22, R19, PT ;  /* 0x000000131600720c */ /* 0x004fc80003f05270 */
[----:B------:R-:W-:Y:S01]  /*0300*/  SEL R7, RZ, 0x1, !P0 ;  /* 0x00000001ff077807 */ /* 0x000fe20004000000 */
[----:B---3--:R-:W-:-:S05]  /*0310*/  IMAD.WIDE.U32 R4, R23, 0x4, R2 ;  /* 0x0000000417047825 */ /* 0x008fca00078e0002 */
[----:B------:R-:W-:Y:S01]  /*0320*/  ST.E desc[UR4][R4.64], R7 ;  /* 0x0000000704007985 */ /* 0x000fe2000c101904 */
[----:B------:R-:W-:Y:S05]  /*0330*/  EXIT ;  /* 0x000000000000794d */ /* 0x000fea0003800000 */
.L_x_2:
[----:B------:R-:W-:-:S00]  /*0340*/  BRA `(.L_x_2) ;  /* 0xfffffffc00fc7947 */ /* 0x000fc0000383ffff */
[----:B------:R-:W-:-:S00]  /*0350*/  NOP ;  /* 0x0000000000007918 */ /* 0x000fc00000000000 */
        /* <DEDUP_REMOVED lines=10> */
.L_x_3:


//--------------------- .nv.global.init           --------------------------
	.section	.nv.global.init,"aw",@progbits
.nv.global.init:
	.type		$str,@object
	.size		$str,($str$1 - $str)
$str:
        /*0000*/ 	.byte	0x74, 0x6f, 0x6f, 0x6f, 0x00
	.type		$str$1,@object
	.size		$str$1,(.L_1 - $str$1)
$str$1:
        /*0005*/ 	.byte	0x25, 0x64, 0x74, 0x68, 0x20, 0x62, 0x6c, 0x6f, 0x63, 0x6b, 0x20, 0x25, 0x64, 0x74, 0x68, 0x20
        /*0015*/ 	.byte	0x74, 0x68, 0x72, 0x65, 0x61, 0x64, 0x20, 0x63, 0x6f, 0x6d, 0x70, 0x61, 0x72, 0x69, 0x6e, 0x67
        /*0025*/ 	.byte	0x20, 0x77, 0x69, 0x74, 0x68, 0x20, 0x72, 0x65, 0x73, 0x75, 0x6c, 0x74, 0x20, 0x25, 0x64, 0x00
.L_1:


//--------------------- .nv.shared.reserved.0     --------------------------
	.section	.nv.shared.reserved.0,"aw",@nobits
	.weak		__nv_reservedSMEM_offset_0_alias
	.size		__nv_reservedSMEM_offset_0_alias, 0, 64
	.other		__nv_reservedSMEM_offset_0_alias,@"STO_CUDA_RESERVED_SHARED STV_DEFAULT"
__nv_reservedSMEM_offset_0_alias:
	.zero		0
	.zero		64


//--------------------- .nv.constant0._Z16build_mask_tablePciPPi --------------------------
	.section	.nv.constant0._Z16build_mask_tablePciPPi,"a",@progbits
	.sectionflags	@""
	.align	4
.nv.constant0._Z16build_mask_tablePciPPi:
	.zero		920


//--------------------- SYMBOLS --------------------------

	.type		.nv.reservedSmem.offset0,@object
	.size		.nv.reservedSmem.offset0,0x4
	.type		vprintf,@function
